//
// Generated by NVIDIA NVVM Compiler
//
// Compiler Build ID: CL-36424714
// Cuda compilation tools, release 13.0, V13.0.88
// Based on NVVM 20.0.0
//

.version 9.0
.target sm_100
.address_size 64

	// .globl	_Z11init_kernelv
.extern .func  (.param .b32 func_retval0) vprintf
(
	.param .b64 vprintf_param_0,
	.param .b64 vprintf_param_1
)
;
.global .align 1 .b8 $str[45] = {66, 108, 111, 99, 107, 91, 37, 100, 44, 32, 37, 100, 93, 44, 32, 116, 104, 114, 101, 97, 100, 91, 37, 100, 44, 32, 37, 100, 93, 44, 32, 68, 105, 109, 115, 91, 37, 100, 44, 32, 37, 100, 93, 10};

.visible .entry _Z11init_kernelv()
{
	.local .align 8 .b8 	__local_depot0[24];
	.reg .b64 	%SP;
	.reg .b64 	%SPL;
	.reg .b32 	%r<9>;
	.reg .b64 	%rd<5>;

	mov.u64 	%SPL, __local_depot0;
	cvta.local.u64 	%SP, %SPL;
	add.u64 	%rd1, %SP, 0;
	add.u64 	%rd2, %SPL, 0;
	mov.u32 	%r1, %ctaid.x;
	mov.u32 	%r2, %ctaid.y;
	mov.u32 	%r3, %tid.x;
	mov.u32 	%r4, %tid.y;
	mov.u32 	%r5, %ntid.x;
	mov.u32 	%r6, %ntid.y;
	st.local.v2.u32 	[%rd2], {%r1, %r2};
	st.local.v2.u32 	[%rd2+8], {%r3, %r4};
	st.local.v2.u32 	[%rd2+16], {%r5, %r6};
	mov.u64 	%rd3, $str;
	cvta.global.u64 	%rd4, %rd3;
	{ // callseq 0, 0
	.param .b64 param0;
	st.param.b64 	[param0], %rd4;
	.param .b64 param1;
	st.param.b64 	[param1], %rd1;
	.param .b32 retval0;
	call.uni (retval0), 
	vprintf, 
	(
	param0, 
	param1
	);
	ld.param.b32 	%r7, [retval0];
	} // callseq 0
	ret;

}


// ===== COMPILED SASS (sm_100) =====

	.target	sm_100

	.elftype	@"ET_EXEC"


//--------------------- .note.nv.tkinfo           --------------------------
	.section	.note.nv.tkinfo,"",@"SHT_NOTE"
	.sectionflags	@"SHF_NOTE_NV_TKINFO"
	.tkinfo
        /*0018*/ 	.word	0x00000002
        /*0030*/ 	.string	""
        /*0030*/ 	.string	"ptxas"
        /*0030*/ 	.string	"Cuda compilation tools, release 13.0, V13.0.88"
        /*0030*/ 	.string	"Build cuda_13.0.r13.0/compiler.36424714_0"
        /*0030*/ 	.string	"-arch sm_100 -m 64 "



//--------------------- .note.nv.cuinfo           --------------------------
	.section	.note.nv.cuinfo,"",@"SHT_NOTE"
	.sectionflags	@"SHF_NOTE_NV_CUINFO"
        /*0018*/ 	.short	0x0002
        /*001a*/ 	.short	0x0064
        /*001c*/ 	.short	0x0082
	.zero		2


//--------------------- .nv.info                  --------------------------
	.section	.nv.info,"",@"SHT_CUDA_INFO"
	.align	4


	//----- nvinfo : EIATTR_REGCOUNT
	.align		4
        /*0000*/ 	.byte	0x04, 0x2f
        /*0002*/ 	.short	(.L_2 - .L_1)
	.align		4
.L_1:
        /*0004*/ 	.word	index@(_Z11init_kernelv)
        /*0008*/ 	.word	0x00000018


	//----- nvinfo : EIATTR_FRAME_SIZE
	.align		4
.L_2:
        /*000c*/ 	.byte	0x04, 0x11
        /*000e*/ 	.short	(.L_4 - .L_3)
	.align		4
.L_3:
        /*0010*/ 	.word	index@(_Z11init_kernelv)
        /*0014*/ 	.word	0x00000018


	//----- nvinfo : EIATTR_MIN_STACK_SIZE
	.align		4
.L_4:
        /*0018*/ 	.byte	0x04, 0x12
        /*001a*/ 	.short	(.L_6 - .L_5)
	.align		4
.L_5:
        /*001c*/ 	.word	index@(_Z11init_kernelv)
        /*0020*/ 	.word	0x00000018
.L_6:


//--------------------- .nv.compat                --------------------------
	.section	.nv.compat,"",@"SHT_CUDA_COMPAT_INFO"
	.align	4
        /*0000*/ 	.byte	0x02, 0x09, 0x00, 0x00, 0x02, 0x02, 0x01, 0x00, 0x02, 0x05, 0x05, 0x00, 0x03, 0x07, 0x01, 0x01
        /*0010*/ 	.byte	0x02, 0x03, 0x00, 0x00, 0x02, 0x06, 0x01, 0x00, 0x04, 0x0b, 0x08, 0x00, 0x09, 0x00, 0x00, 0x00
        /*0020*/ 	.byte	0x00, 0x00, 0x00, 0x00


//--------------------- .nv.info._Z11init_kernelv --------------------------
	.section	.nv.info._Z11init_kernelv,"",@"SHT_CUDA_INFO"
	.sectionflags	@""
	.align	4


	//----- nvinfo : EIATTR_CUDA_API_VERSION
	.align		4
        /*0000*/ 	.byte	0x04, 0x37
        /*0002*/ 	.short	(.L_8 - .L_7)
.L_7:
        /*0004*/ 	.word	0x00000082


	//----- nvinfo : EIATTR_SPARSE_MMA_MASK
	.align		4
.L_8:
        /*0008*/ 	.byte	0x03, 0x50
        /*000a*/ 	.short	0x0000


	//----- nvinfo : EIATTR_MAXREG_COUNT
	.align		4
        /*000c*/ 	.byte	0x03, 0x1b
        /*000e*/ 	.short	0x00ff


	//----- nvinfo : EIATTR_EXTERNS
	.align		4
        /*0010*/ 	.byte	0x04, 0x0f
        /*0012*/ 	.short	(.L_10 - .L_9)


	//   ....[0]....
	.align		4
.L_9:
        /*0014*/ 	.word	index@(vprintf)


	//----- nvinfo : EIATTR_MERCURY_ISA_VERSION
	.align		4
.L_10:
        /*0018*/ 	.byte	0x03, 0x5f
        /*001a*/ 	.short	0x0101


	//----- nvinfo : EIATTR_VRC_CTA_INIT_COUNT
	.align		4
        /*001c*/ 	.byte	0x02, 0x4a
	.zero		1
	.zero		1


	//----- nvinfo : EIATTR_SYSCALL_OFFSETS
	.align		4
        /*0020*/ 	.byte	0x04, 0x46
        /*0022*/ 	.short	(.L_12 - .L_11)


	//   ....[0]....
.L_11:
        /*0024*/ 	.word	0x00000150


	//----- nvinfo : EIATTR_EXIT_INSTR_OFFSETS
	.align		4
.L_12:
        /*0028*/ 	.byte	0x04, 0x1c
        /*002a*/ 	.short	(.L_14 - .L_13)


	//   ....[0]....
.L_13:
        /*002c*/ 	.word	0x00000160


	//----- nvinfo : EIATTR_SW_WAR
	.align		4
.L_14:
        /*0030*/ 	.byte	0x04, 0x36
        /*0032*/ 	.short	(.L_16 - .L_15)
.L_15:
        /*0034*/ 	.word	0x00000008
.L_16:


//--------------------- .nv.callgraph             --------------------------
	.section	.nv.callgraph,"",@"SHT_CUDA_CALLGRAPH"
	.align	4
	.sectionentsize	8
	.align		4
        /*0000*/ 	.word	0x00000000
	.align		4
        /*0004*/ 	.word	0xffffffff
	.align		4
        /*0008*/ 	.word	index@(_Z11init_kernelv)
	.align		4
        /*000c*/ 	.word	index@(vprintf)
	.align		4
        /*0010*/ 	.word	0x00000000
	.align		4
        /*0014*/ 	.word	0xfffffffe
	.align		4
        /*0018*/ 	.word	0x00000000
	.align		4
        /*001c*/ 	.word	0xfffffffd
	.align		4
        /*0020*/ 	.word	0x00000000
	.align		4
        /*0024*/ 	.word	0xfffffffc


//--------------------- .nv.constant4             --------------------------
	.section	.nv.constant4,"a",@progbits
	.align	8
	.align		8
.nv.constant4:
        /*0000*/ 	.dword	vprintf
	.align		8
        /*0008*/ 	.dword	$str


//--------------------- .text._Z11init_kernelv    --------------------------
	.section	.text._Z11init_kernelv,"ax",@progbits
	.align	128
        .global         _Z11init_kernelv
        .type           _Z11init_kernelv,@function
        .size           _Z11init_kernelv,(.L_x_2 - _Z11init_kernelv)
        .other          _Z11init_kernelv,@"STO_CUDA_ENTRY STV_DEFAULT"
_Z11init_kernelv:
.text._Z11init_kernelv:
[----:B------:R-:W0:Y:S01]  /*0000*/  LDC R1, c[0x0][0x37c] ;  /* 0x0000df00ff017b82 */ /* 0x000e220000000800 */
[----:B------:R-:W1:Y:S01]  /*0010*/  S2R R8, SR_CTAID.X ;  /* 0x0000000000087919 */ /* 0x000e620000002500 */
[----:B------:R-:W2:Y:S06]  /*0020*/  LDCU UR5, c[0x0][0x2fc] ;  /* 0x00005f80ff0577ac */ /* 0x000eac0008000800 */
[----:B------:R-:W3:Y:S01]  /*0030*/  LDC R12, c[0x0][0x360] ;  /* 0x0000d800ff0c7b82 */ /* 0x000ee20000000800 */
[----:B0-----:R-:W-:Y:S01]  /*0040*/  VIADD R1, R1, 0xffffffe8 ;  /* 0xffffffe801017836 */ /* 0x001fe20000000000 */
[----:B------:R-:W1:Y:S01]  /*0050*/  S2R R9, SR_CTAID.Y ;  /* 0x0000000000097919 */ /* 0x000e620000002600 */
[----:B------:R-:W-:Y:S01]  /*0060*/  MOV R0, 0x0 ;  /* 0x0000000000007802 */ /* 0x000fe20000000f00 */
[----:B------:R-:W0:Y:S01]  /*0070*/  LDCU UR4, c[0x0][0x2f8] ;  /* 0x00005f00ff0477ac */ /* 0x000e220008000800 */
[----:B------:R-:W4:Y:S03]  /*0080*/  S2R R10, SR_TID.X ;  /* 0x00000000000a7919 */ /* 0x000f260000002100 */
[----:B------:R-:W3:Y:S01]  /*0090*/  LDC R13, c[0x0][0x364] ;  /* 0x0000d900ff0d7b82 */ /* 0x000ee20000000800 */
[----:B------:R-:W5:Y:S01]  /*00a0*/  LDCU.64 UR6, c[0x4][0x8] ;  /* 0x01000100ff0677ac */ /* 0x000f620008000a00 */
[----:B------:R-:W4:Y:S06]  /*00b0*/  S2R R11, SR_TID.Y ;  /* 0x00000000000b7919 */ /* 0x000f2c0000002200 */
[----:B------:R1:W4:Y:S01]  /*00c0*/  LDC.64 R2, c[0x4][R0] ;  /* 0x0100000000027b82 */ /* 0x0003220000000a00 */
[----:B0-----:R-:W-:Y:S01]  /*00d0*/  IADD3 R6, P0, PT, R1, UR4, RZ ;  /* 0x0000000401067c10 */ /* 0x001fe2000ff1e0ff */
[----:B-----5:R-:W-:Y:S01]  /*00e0*/  IMAD.U32 R4, RZ, RZ, UR6 ;  /* 0x00000006ff047e24 */ /* 0x020fe2000f8e00ff */
[----:B------:R-:W-:-:S03]  /*00f0*/  MOV R5, UR7 ;  /* 0x0000000700057c02 */ /* 0x000fc60008000f00 */
[----:B--2---:R-:W-:Y:S01]  /*0100*/  IMAD.X R7, RZ, RZ, UR5, P0 ;  /* 0x00000005ff077e24 */ /* 0x004fe200080e06ff */
[----:B---3--:R0:W-:Y:S04]  /*0110*/  STL.64 [R1+0x10], R12 ;  /* 0x0000100c01007387 */ /* 0x0081e80000100a00 */
[----:B-1----:R0:W-:Y:S04]  /*0120*/  STL.64 [R1], R8 ;  /* 0x0000000801007387 */ /* 0x0021e80000100a00 */
[----:B----4-:R0:W-:Y:S02]  /*0130*/  STL.64 [R1+0x8], R10 ;  /* 0x0000080a01007387 */ /* 0x0101e40000100a00 */
[----:B------:R-:W-:-:S07]  /*0140*/  LEPC R20, `(.L_x_0) ;  /* 0x000000001014794e */ /* 0x000fce0000000000 */
[----:B0-----:R-:W-:Y:S05]  /*0150*/  CALL.ABS.NOINC R2 ;  /* 0x0000000002007343 */ /* 0x001fea0003c00000 */
.L_x_0:
[----:B------:R-:W-:Y:S05]  /*0160*/  EXIT ;  /* 0x000000000000794d */ /* 0x000fea0003800000 */
.L_x_1:
[----:B------:R-:W-:-:S00]  /*0170*/  BRA `(.L_x_1) ;  /* 0xfffffffc00fc7947 */ /* 0x000fc0000383ffff */
[----:B------:R-:W-:-:S00]  /*0180*/  NOP ;  /* 0x0000000000007918 */ /* 0x000fc00000000000 */
[----:B------:R-:W-:-:S00]  /*0190*/  NOP ;  /* 0x0000000000007918 */ /* 0x000fc00000000000 */
[----:B------:R-:W-:-:S00]  /*01a0*/  NOP ;  /* 0x0000000000007918 */ /* 0x000fc00000000000 */
[----:B------:R-:W-:-:S00]  /*01b0*/  NOP ;  /* 0x0000000000007918 */ /* 0x000fc00000000000 */
[----:B------:R-:W-:-:S00]  /*01c0*/  NOP ;  /* 0x0000000000007918 */ /* 0x000fc00000000000 */
[----:B------:R-:W-:-:S00]  /*01d0*/  NOP ;  /* 0x0000000000007918 */ /* 0x000fc00000000000 */
[----:B------:R-:W-:-:S00]  /*01e0*/  NOP ;  /* 0x0000000000007918 */ /* 0x000fc00000000000 */
[----:B------:R-:W-:-:S00]  /*01f0*/  NOP ;  /* 0x0000000000007918 */ /* 0x000fc00000000000 */
.L_x_2:


//--------------------- .nv.global.init           --------------------------
	.section	.nv.global.init,"aw",@progbits
.nv.global.init:
	.type		$str,@object
	.size		$str,(.L_0 - $str)
$str:
        /*0000*/ 	.byte	0x42, 0x6c, 0x6f, 0x63, 0x6b, 0x5b, 0x25, 0x64, 0x2c, 0x20, 0x25, 0x64, 0x5d, 0x2c, 0x20, 0x74
        /*0010*/ 	.byte	0x68, 0x72, 0x65, 0x61, 0x64, 0x5b, 0x25, 0x64, 0x2c, 0x20, 0x25, 0x64, 0x5d, 0x2c, 0x20, 0x44
        /*0020*/ 	.byte	0x69, 0x6d, 0x73, 0x5b, 0x25, 0x64, 0x2c, 0x20, 0x25, 0x64, 0x5d, 0x0a, 0x00
.L_0:


//--------------------- .nv.shared.reserved.0     --------------------------
	.section	.nv.shared.reserved.0,"aw",@nobits
	.weak		__nv_reservedSMEM_offset_0_alias
	.size		__nv_reservedSMEM_offset_0_alias, 0, 64
	.other		__nv_reservedSMEM_offset_0_alias,@"STO_CUDA_RESERVED_SHARED STV_DEFAULT"
__nv_reservedSMEM_offset_0_alias:
	.zero		0
	.zero		64


//--------------------- .nv.constant0._Z11init_kernelv --------------------------
	.section	.nv.constant0._Z11init_kernelv,"a",@progbits
	.sectionflags	@""
	.align	4
.nv.constant0._Z11init_kernelv:
	.zero		896


//--------------------- SYMBOLS --------------------------

	.type		.nv.reservedSmem.offset0,@object
	.size		.nv.reservedSmem.offset0,0x4
	.type		vprintf,@function
